//
// Generated by NVIDIA NVVM Compiler
//
// Compiler Build ID: CL-36424714
// Cuda compilation tools, release 13.0, V13.0.88
// Based on NVVM 20.0.0
//

.version 9.0
.target sm_100
.address_size 64

	// .globl	_Z8localCCLPKdPiii
// _ZZ8localCCLPKdPiiiE8segments has been demoted
// _ZZ8localCCLPKdPiiiE6labels has been demoted
// _ZZ8localCCLPKdPiiiE7changed has been demoted

.visible .entry _Z8localCCLPKdPiii(
	.param .u64 .ptr .align 1 _Z8localCCLPKdPiii_param_0,
	.param .u64 .ptr .align 1 _Z8localCCLPKdPiii_param_1,
	.param .u32 _Z8localCCLPKdPiii_param_2,
	.param .u32 _Z8localCCLPKdPiii_param_3
)
{
	.reg .pred 	%p<18>;
	.reg .b32 	%r<75>;
	.reg .b64 	%rd<9>;
	.reg .b64 	%fd<2>;
	// demoted variable
	.shared .align 4 .b8 _ZZ8localCCLPKdPiiiE8segments[1024];
	// demoted variable
	.shared .align 4 .b8 _ZZ8localCCLPKdPiiiE6labels[1024];
	// demoted variable
	.shared .align 4 .u32 _ZZ8localCCLPKdPiiiE7changed;
	ld.param.u64 	%rd2, [_Z8localCCLPKdPiii_param_0];
	ld.param.u64 	%rd1, [_Z8localCCLPKdPiii_param_1];
	ld.param.u32 	%r32, [_Z8localCCLPKdPiii_param_2];
	ld.param.u32 	%r33, [_Z8localCCLPKdPiii_param_3];
	cvta.to.global.u64 	%rd3, %rd2;
	mov.u32 	%r34, %ctaid.y;
	mov.u32 	%r1, %ntid.y;
	mov.u32 	%r2, %tid.y;
	mad.lo.s32 	%r3, %r34, %r1, %r2;
	mov.u32 	%r35, %ctaid.x;
	mov.u32 	%r36, %ntid.x;
	mov.u32 	%r4, %tid.x;
	mad.lo.s32 	%r5, %r35, %r36, %r4;
	mul.lo.s32 	%r6, %r2, %r1;
	add.s32 	%r7, %r6, %r4;
	mad.lo.s32 	%r8, %r32, %r5, %r3;
	mul.wide.s32 	%rd4, %r8, 8;
	add.s64 	%rd5, %rd3, %rd4;
	ld.global.f64 	%fd1, [%rd5];
	cvt.rzi.s32.f64 	%r37, %fd1;
	shl.b32 	%r38, %r7, 2;
	mov.u32 	%r39, _ZZ8localCCLPKdPiiiE8segments;
	add.s32 	%r9, %r39, %r38;
	st.shared.u32 	[%r9], %r37;
	bar.sync 	0;
	setp.eq.s32 	%p1, %r2, 0;
	@%p1 bra 	$L__BB0_24;
	setp.eq.s32 	%p2, %r4, 0;
	@%p2 bra 	$L__BB0_24;
	setp.eq.s32 	%p3, %r4, 15;
	@%p3 bra 	$L__BB0_24;
	setp.eq.s32 	%p4, %r2, 15;
	@%p4 bra 	$L__BB0_24;
	mov.u32 	%r41, _ZZ8localCCLPKdPiiiE6labels;
	add.s32 	%r10, %r41, %r38;
	sub.s32 	%r42, %r6, %r1;
	add.s32 	%r43, %r42, %r4;
	shl.b32 	%r44, %r43, 2;
	add.s32 	%r11, %r39, %r44;
	add.s32 	%r12, %r41, %r44;
	shl.b32 	%r46, %r1, 2;
	add.s32 	%r13, %r9, %r46;
	add.s32 	%r14, %r10, %r46;
$L__BB0_5:
	st.shared.u32 	[%r10], %r7;
	bar.sync 	0;
	ld.shared.u32 	%r15, [%r9];
	ld.shared.u32 	%r47, [%r11+-4];
	setp.ne.s32 	%p5, %r15, %r47;
	mov.u32 	%r68, %r7;
	@%p5 bra 	$L__BB0_7;
	ld.shared.u32 	%r48, [%r12+-4];
	min.s32 	%r68, %r7, %r48;
$L__BB0_7:
	ld.shared.u32 	%r49, [%r9+-4];
	setp.ne.s32 	%p6, %r15, %r49;
	@%p6 bra 	$L__BB0_9;
	ld.shared.u32 	%r50, [%r10+-4];
	min.s32 	%r68, %r68, %r50;
$L__BB0_9:
	ld.shared.u32 	%r51, [%r13+-4];
	setp.ne.s32 	%p7, %r15, %r51;
	@%p7 bra 	$L__BB0_11;
	ld.shared.u32 	%r52, [%r14+-4];
	min.s32 	%r68, %r68, %r52;
$L__BB0_11:
	ld.shared.u32 	%r53, [%r13];
	setp.ne.s32 	%p8, %r15, %r53;
	@%p8 bra 	$L__BB0_13;
	ld.shared.u32 	%r54, [%r14];
	min.s32 	%r68, %r68, %r54;
$L__BB0_13:
	ld.shared.u32 	%r55, [%r13+4];
	setp.ne.s32 	%p9, %r15, %r55;
	@%p9 bra 	$L__BB0_15;
	ld.shared.u32 	%r56, [%r14+4];
	min.s32 	%r68, %r68, %r56;
$L__BB0_15:
	ld.shared.u32 	%r57, [%r9+4];
	setp.ne.s32 	%p10, %r15, %r57;
	@%p10 bra 	$L__BB0_17;
	ld.shared.u32 	%r58, [%r10+4];
	min.s32 	%r68, %r68, %r58;
$L__BB0_17:
	ld.shared.u32 	%r59, [%r11+4];
	setp.ne.s32 	%p11, %r15, %r59;
	@%p11 bra 	$L__BB0_19;
	ld.shared.u32 	%r60, [%r12+4];
	min.s32 	%r68, %r68, %r60;
$L__BB0_19:
	ld.shared.u32 	%r61, [%r11];
	setp.ne.s32 	%p12, %r15, %r61;
	@%p12 bra 	$L__BB0_21;
	ld.shared.u32 	%r62, [%r12];
	min.s32 	%r68, %r68, %r62;
$L__BB0_21:
	bar.sync 	0;
	setp.ge.s32 	%p13, %r68, %r7;
	@%p13 bra 	$L__BB0_23;
	atom.shared.min.s32 	%r63, [%r10], %r68;
	mov.b32 	%r64, 1;
	st.shared.u32 	[_ZZ8localCCLPKdPiiiE7changed], %r64;
$L__BB0_23:
	bar.sync 	0;
	ld.shared.u32 	%r65, [_ZZ8localCCLPKdPiiiE7changed];
	setp.ne.s32 	%p14, %r65, 1;
	@%p14 bra 	$L__BB0_5;
$L__BB0_24:
	setp.ge.s32 	%p15, %r5, %r33;
	setp.ge.s32 	%p16, %r3, %r32;
	or.pred  	%p17, %p16, %p15;
	@%p17 bra 	$L__BB0_26;
	ld.shared.u32 	%r66, [%r9];
	cvta.to.global.u64 	%rd6, %rd1;
	mul.wide.s32 	%rd7, %r8, 4;
	add.s64 	%rd8, %rd6, %rd7;
	st.global.u32 	[%rd8], %r66;
$L__BB0_26:
	ret;

}


// ===== COMPILED SASS (sm_100) =====

	.target	sm_100

	.elftype	@"ET_EXEC"


//--------------------- .note.nv.tkinfo           --------------------------
	.section	.note.nv.tkinfo,"",@"SHT_NOTE"
	.sectionflags	@"SHF_NOTE_NV_TKINFO"
	.tkinfo
        /*0018*/ 	.word	0x00000002
        /*0030*/ 	.string	""
        /*0030*/ 	.string	"ptxas"
        /*0030*/ 	.string	"Cuda compilation tools, release 13.0, V13.0.88"
        /*0030*/ 	.string	"Build cuda_13.0.r13.0/compiler.36424714_0"
        /*0030*/ 	.string	"-arch sm_100 -m 64 "



//--------------------- .note.nv.cuinfo           --------------------------
	.section	.note.nv.cuinfo,"",@"SHT_NOTE"
	.sectionflags	@"SHF_NOTE_NV_CUINFO"
        /*0018*/ 	.short	0x0002
        /*001a*/ 	.short	0x0064
        /*001c*/ 	.short	0x0082
	.zero		2


//--------------------- .nv.info                  --------------------------
	.section	.nv.info,"",@"SHT_CUDA_INFO"
	.align	4


	//----- nvinfo : EIATTR_REGCOUNT
	.align		4
        /*0000*/ 	.byte	0x04, 0x2f
        /*0002*/ 	.short	(.L_1 - .L_0)
	.align		4
.L_0:
        /*0004*/ 	.word	index@(_Z8localCCLPKdPiii)
        /*0008*/ 	.word	0x0000001e


	//----- nvinfo : EIATTR_FRAME_SIZE
	.align		4
.L_1:
        /*000c*/ 	.byte	0x04, 0x11
        /*000e*/ 	.short	(.L_3 - .L_2)
	.align		4
.L_2:
        /*0010*/ 	.word	index@(_Z8localCCLPKdPiii)
        /*0014*/ 	.word	0x00000000


	//----- nvinfo : EIATTR_MIN_STACK_SIZE
	.align		4
.L_3:
        /*0018*/ 	.byte	0x04, 0x12
        /*001a*/ 	.short	(.L_5 - .L_4)
	.align		4
.L_4:
        /*001c*/ 	.word	index@(_Z8localCCLPKdPiii)
        /*0020*/ 	.word	0x00000000
.L_5:


//--------------------- .nv.compat                --------------------------
	.section	.nv.compat,"",@"SHT_CUDA_COMPAT_INFO"
	.align	4
        /*0000*/ 	.byte	0x02, 0x09, 0x00, 0x00, 0x02, 0x02, 0x01, 0x00, 0x02, 0x05, 0x05, 0x00, 0x03, 0x07, 0x01, 0x01
        /*0010*/ 	.byte	0x02, 0x03, 0x00, 0x00, 0x02, 0x06, 0x01, 0x00, 0x04, 0x0b, 0x08, 0x00, 0x09, 0x00, 0x00, 0x00
        /*0020*/ 	.byte	0x00, 0x00, 0x00, 0x00


//--------------------- .nv.info._Z8localCCLPKdPiii --------------------------
	.section	.nv.info._Z8localCCLPKdPiii,"",@"SHT_CUDA_INFO"
	.sectionflags	@""
	.align	4


	//----- nvinfo : EIATTR_CUDA_API_VERSION
	.align		4
        /*0000*/ 	.byte	0x04, 0x37
        /*0002*/ 	.short	(.L_7 - .L_6)
.L_6:
        /*0004*/ 	.word	0x00000082


	//----- nvinfo : EIATTR_KPARAM_INFO
	.align		4
.L_7:
        /*0008*/ 	.byte	0x04, 0x17
        /*000a*/ 	.short	(.L_9 - .L_8)
.L_8:
        /*000c*/ 	.word	0x00000000
        /*0010*/ 	.short	0x0003
        /*0012*/ 	.short	0x0014
        /*0014*/ 	.byte	0x00, 0xf0, 0x11, 0x00


	//----- nvinfo : EIATTR_KPARAM_INFO
	.align		4
.L_9:
        /*0018*/ 	.byte	0x04, 0x17
        /*001a*/ 	.short	(.L_11 - .L_10)
.L_10:
        /*001c*/ 	.word	0x00000000
        /*0020*/ 	.short	0x0002
        /*0022*/ 	.short	0x0010
        /*0024*/ 	.byte	0x00, 0xf0, 0x11, 0x00


	//----- nvinfo : EIATTR_KPARAM_INFO
	.align		4
.L_11:
        /*0028*/ 	.byte	0x04, 0x17
        /*002a*/ 	.short	(.L_13 - .L_12)
.L_12:
        /*002c*/ 	.word	0x00000000
        /*0030*/ 	.short	0x0001
        /*0032*/ 	.short	0x0008
        /*0034*/ 	.byte	0x00, 0xf5, 0x21, 0x00


	//----- nvinfo : EIATTR_KPARAM_INFO
	.align		4
.L_13:
        /*0038*/ 	.byte	0x04, 0x17
        /*003a*/ 	.short	(.L_15 - .L_14)
.L_14:
        /*003c*/ 	.word	0x00000000
        /*0040*/ 	.short	0x0000
        /*0042*/ 	.short	0x0000
        /*0044*/ 	.byte	0x00, 0xf5, 0x21, 0x00


	//----- nvinfo : EIATTR_SPARSE_MMA_MASK
	.align		4
.L_15:
        /*0048*/ 	.byte	0x03, 0x50
        /*004a*/ 	.short	0x0000


	//----- nvinfo : EIATTR_MAXREG_COUNT
	.align		4
        /*004c*/ 	.byte	0x03, 0x1b
        /*004e*/ 	.short	0x00ff


	//----- nvinfo : EIATTR_NUM_BARRIERS
	.align		4
        /*0050*/ 	.byte	0x02, 0x4c
        /*0052*/ 	.byte	0x01
	.zero		1


	//----- nvinfo : EIATTR_MERCURY_ISA_VERSION
	.align		4
        /*0054*/ 	.byte	0x03, 0x5f
        /*0056*/ 	.short	0x0101


	//----- nvinfo : EIATTR_VRC_CTA_INIT_COUNT
	.align		4
        /*0058*/ 	.byte	0x02, 0x4a
	.zero		1
	.zero		1


	//----- nvinfo : EIATTR_EXIT_INSTR_OFFSETS
	.align		4
        /*005c*/ 	.byte	0x04, 0x1c
        /*005e*/ 	.short	(.L_17 - .L_16)


	//   ....[0]....
.L_16:
        /*0060*/ 	.word	0x000005e0


	//   ....[1]....
        /*0064*/ 	.word	0x00000630


	//----- nvinfo : EIATTR_CRS_STACK_SIZE
	.align		4
.L_17:
        /*0068*/ 	.byte	0x04, 0x1e
        /*006a*/ 	.short	(.L_19 - .L_18)
.L_18:
        /*006c*/ 	.word	0x00000000


	//----- nvinfo : EIATTR_CBANK_PARAM_SIZE
	.align		4
.L_19:
        /*0070*/ 	.byte	0x03, 0x19
        /*0072*/ 	.short	0x0018


	//----- nvinfo : EIATTR_PARAM_CBANK
	.align		4
        /*0074*/ 	.byte	0x04, 0x0a
        /*0076*/ 	.short	(.L_21 - .L_20)
	.align		4
.L_20:
        /*0078*/ 	.word	index@(.nv.constant0._Z8localCCLPKdPiii)
        /*007c*/ 	.short	0x0380
        /*007e*/ 	.short	0x0018


	//----- nvinfo : EIATTR_SW_WAR
	.align		4
.L_21:
        /*0080*/ 	.byte	0x04, 0x36
        /*0082*/ 	.short	(.L_23 - .L_22)
.L_22:
        /*0084*/ 	.word	0x00000008
.L_23:


//--------------------- .nv.callgraph             --------------------------
	.section	.nv.callgraph,"",@"SHT_CUDA_CALLGRAPH"
	.align	4
	.sectionentsize	8
	.align		4
        /*0000*/ 	.word	0x00000000
	.align		4
        /*0004*/ 	.word	0xffffffff
	.align		4
        /*0008*/ 	.word	0x00000000
	.align		4
        /*000c*/ 	.word	0xfffffffe
	.align		4
        /*0010*/ 	.word	0x00000000
	.align		4
        /*0014*/ 	.word	0xfffffffd
	.align		4
        /*0018*/ 	.word	0x00000000
	.align		4
        /*001c*/ 	.word	0xfffffffc


//--------------------- .text._Z8localCCLPKdPiii  --------------------------
	.section	.text._Z8localCCLPKdPiii,"ax",@progbits
	.align	128
        .global         _Z8localCCLPKdPiii
        .type           _Z8localCCLPKdPiii,@function
        .size           _Z8localCCLPKdPiii,(.L_x_5 - _Z8localCCLPKdPiii)
        .other          _Z8localCCLPKdPiii,@"STO_CUDA_ENTRY STV_DEFAULT"
_Z8localCCLPKdPiii:
.text._Z8localCCLPKdPiii:
[----:B------:R-:W-:Y:S01]  /*0000*/  LDC R1, c[0x0][0x37c] ;  /* 0x0000df00ff017b82 */ /* 0x000fe20000000800 */
[----:B------:R-:W0:Y:S07]  /*0010*/  S2R R13, SR_TID.Y ;  /* 0x00000000000d7919 */ /* 0x000e2e0000002200 */
[----:B------:R-:W0:Y:S01]  /*0020*/  LDC R12, c[0x0][0x364] ;  /* 0x0000d900ff0c7b82 */ /* 0x000e220000000800 */
[----:B------:R-:W1:Y:S01]  /*0030*/  LDCU UR6, c[0x0][0x390] ;  /* 0x00007200ff0677ac */ /* 0x000e620008000800 */
[----:B------:R-:W2:Y:S01]  /*0040*/  S2R R10, SR_TID.X ;  /* 0x00000000000a7919 */ /* 0x000ea20000002100 */
[----:B------:R-:W3:Y:S05]  /*0050*/  LDCU.64 UR8, c[0x0][0x358] ;  /* 0x00006b00ff0877ac */ /* 0x000eea0008000a00 */
[----:B------:R-:W0:Y:S08]  /*0060*/  S2UR UR4, SR_CTAID.Y ;  /* 0x00000000000479c3 */ /* 0x000e300000002600 */
[----:B------:R-:W2:Y:S08]  /*0070*/  S2UR UR5, SR_CTAID.X ;  /* 0x00000000000579c3 */ /* 0x000eb00000002500 */
[----:B------:R-:W2:Y:S08]  /*0080*/  LDC R3, c[0x0][0x360] ;  /* 0x0000d800ff037b82 */ /* 0x000eb00000000800 */
[----:B------:R-:W4:Y:S01]  /*0090*/  LDC.64 R8, c[0x0][0x380] ;  /* 0x0000e000ff087b82 */ /* 0x000f220000000a00 */
[----:B0-----:R-:W-:-:S02]  /*00a0*/  IMAD R2, R12, UR4, R13 ;  /* 0x000000040c027c24 */ /* 0x001fc4000f8e020d */
[----:B--2---:R-:W-:-:S04]  /*00b0*/  IMAD R3, R3, UR5, R10 ;  /* 0x0000000503037c24 */ /* 0x004fc8000f8e020a */
[----:B-1----:R-:W-:-:S04]  /*00c0*/  IMAD R0, R3, UR6, R2 ;  /* 0x0000000603007c24 */ /* 0x002fc8000f8e0202 */
[----:B----4-:R-:W-:-:S06]  /*00d0*/  IMAD.WIDE R8, R0, 0x8, R8 ;  /* 0x0000000800087825 */ /* 0x010fcc00078e0208 */
[----:B---3--:R-:W2:Y:S01]  /*00e0*/  LDG.E.64 R8, desc[UR8][R8.64] ;  /* 0x0000000808087981 */ /* 0x008ea2000c1e1b00 */
[----:B------:R-:W0:Y:S01]  /*00f0*/  S2UR UR7, SR_CgaCtaId ;  /* 0x00000000000779c3 */ /* 0x000e220000008800 */
[----:B------:R-:W-:Y:S01]  /*0100*/  ISETP.NE.AND P0, PT, R13, 0xf, PT ;  /* 0x0000000f0d00780c */ /* 0x000fe20003f05270 */
[----:B------:R-:W-:Y:S01]  /*0110*/  UMOV UR6, 0x400 ;  /* 0x0000040000067882 */ /* 0x000fe20000000000 */
[----:B------:R-:W-:Y:S02]  /*0120*/  IMAD R7, R12, R13, RZ ;  /* 0x0000000d0c077224 */ /* 0x000fe400078e02ff */
[C---:B------:R-:W-:Y:S02]  /*0130*/  ISETP.EQ.OR P0, PT, R10.reuse, 0xf, !P0 ;  /* 0x0000000f0a00780c */ /* 0x040fe40004702670 */
[----:B------:R-:W-:Y:S02]  /*0140*/  IMAD.IADD R4, R7, 0x1, R10 ;  /* 0x0000000107047824 */ /* 0x000fe400078e020a */
[----:B------:R-:W-:-:S04]  /*0150*/  ISETP.EQ.OR P0, PT, R10, RZ, P0 ;  /* 0x000000ff0a00720c */ /* 0x000fc80000702670 */
[----:B------:R-:W-:Y:S01]  /*0160*/  ISETP.EQ.OR P0, PT, R13, RZ, P0 ;  /* 0x000000ff0d00720c */ /* 0x000fe20000702670 */
[----:B0-----:R-:W-:-:S06]  /*0170*/  ULEA UR4, UR7, UR6, 0x18 ;  /* 0x0000000607047291 */ /* 0x001fcc000f8ec0ff */
[----:B------:R-:W-:-:S04]  /*0180*/  IMAD.U32 R5, RZ, RZ, UR4 ;  /* 0x00000004ff057e24 */ /* 0x000fc8000f8e00ff */
[----:B------:R-:W-:Y:S01]  /*0190*/  IMAD R6, R4, 0x4, R5 ;  /* 0x0000000404067824 */ /* 0x000fe200078e0205 */
[----:B--2---:R-:W0:Y:S04]  /*01a0*/  F2I.F64.TRUNC R11, R8 ;  /* 0x00000008000b7311 */ /* 0x004e28000030d100 */
[----:B0-----:R0:W-:Y:S01]  /*01b0*/  STS [R6], R11 ;  /* 0x0000000b06007388 */ /* 0x0011e20000000800 */
[----:B------:R-:W-:Y:S06]  /*01c0*/  BAR.SYNC.DEFER_BLOCKING 0x0 ;  /* 0x0000000000007b1d */ /* 0x000fec0000010000 */
[----:B------:R-:W-:Y:S05]  /*01d0*/  @P0 BRA `(.L_x_0) ;  /* 0x0000000000f40947 */ /* 0x000fea0003800000 */
[----:B------:R-:W-:Y:S01]  /*01e0*/  UIADD3 UR4, UPT, UPT, UR6, 0x400, URZ ;  /* 0x0000040006047890 */ /* 0x000fe2000fffe0ff */
[----:B------:R-:W-:Y:S01]  /*01f0*/  IADD3 R10, PT, PT, R10, R7, -R12 ;  /* 0x000000070a0a7210 */ /* 0x000fe20007ffe80c */
[----:B------:R-:W-:Y:S02]  /*0200*/  IMAD R8, R12, 0x4, R6 ;  /* 0x000000040c087824 */ /* 0x000fe400078e0206 */
[----:B------:R-:W-:Y:S02]  /*0210*/  ULEA UR4, UR7, UR4, 0x18 ;  /* 0x0000000407047291 */ /* 0x000fe4000f8ec0ff */
[----:B------:R-:W-:-:S04]  /*0220*/  IMAD R9, R10, 0x4, R5 ;  /* 0x000000040a097824 */ /* 0x000fc800078e0205 */
[----:B------:R-:W-:Y:S02]  /*0230*/  LEA R7, R4, UR4, 0x2 ;  /* 0x0000000404077c11 */ /* 0x000fe4000f8e10ff */
[----:B------:R-:W-:-:S03]  /*0240*/  LEA R10, R10, UR4, 0x2 ;  /* 0x000000040a0a7c11 */ /* 0x000fc6000f8e10ff */
[----:B0-----:R-:W-:-:S07]  /*0250*/  IMAD R11, R12, 0x4, R7 ;  /* 0x000000040c0b7824 */ /* 0x001fce00078e0207 */
.L_x_3:
[----:B------:R-:W-:Y:S01]  /*0260*/  STS [R7], R4 ;  /* 0x0000000407007388 */ /* 0x000fe20000000800 */
[----:B------:R-:W-:Y:S05]  /*0270*/  WARPSYNC.ALL ;  /* 0x0000000000007948 */ /* 0x000fea0003800000 */
[----:B------:R-:W-:Y:S06]  /*0280*/  BAR.SYNC.DEFER_BLOCKING 0x0 ;  /* 0x0000000000007b1d */ /* 0x000fec0000010000 */
[----:B------:R-:W-:Y:S01]  /*0290*/  BSSY.RECONVERGENT B0, `(.L_x_1) ;  /* 0x000002d000007945 */ /* 0x000fe20003800200 */
[----:B------:R-:W-:Y:S04]  /*02a0*/  LDS R12, [R6] ;  /* 0x00000000060c7984 */ /* 0x000fe80000000800 */
[----:B------:R-:W0:Y:S04]  /*02b0*/  LDS R13, [R9+-0x4] ;  /* 0xfffffc00090d7984 */ /* 0x000e280000000800 */
[----:B------:R-:W1:Y:S04]  /*02c0*/  LDS R17, [R6+-0x4] ;  /* 0xfffffc0006117984 */ /* 0x000e680000000800 */
[----:B------:R-:W2:Y:S04]  /*02d0*/  LDS R19, [R8+-0x4] ;  /* 0xfffffc0008137984 */ /* 0x000ea80000000800 */
[----:B------:R-:W3:Y:S04]  /*02e0*/  LDS R21, [R8] ;  /* 0x0000000008157984 */ /* 0x000ee80000000800 */
[----:B------:R-:W4:Y:S04]  /*02f0*/  LDS R23, [R6+0x4] ;  /* 0x0000040006177984 */ /* 0x000f280000000800 */
[----:B------:R-:W5:Y:S04]  /*0300*/  LDS R25, [R9+0x4] ;  /* 0x0000040009197984 */ /* 0x000f680000000800 */
[----:B------:R-:W-:Y:S01]  /*0310*/  LDS R27, [R9] ;  /* 0x00000000091b7984 */ /* 0x000fe20000000800 */
[----:B0-----:R-:W-:-:S03]  /*0320*/  ISETP.NE.AND P6, PT, R12, R13, PT ;  /* 0x0000000d0c00720c */ /* 0x001fc60003fc5270 */
[----:B------:R-:W0:Y:S01]  /*0330*/  LDS R13, [R8+0x4] ;  /* 0x00000400080d7984 */ /* 0x000e220000000800 */
[C---:B-1----:R-:W-:Y:S02]  /*0340*/  ISETP.NE.AND P5, PT, R12.reuse, R17, PT ;  /* 0x000000110c00720c */ /* 0x042fe40003fa5270 */
[C---:B--2---:R-:W-:Y:S02]  /*0350*/  ISETP.NE.AND P4, PT, R12.reuse, R19, PT ;  /* 0x000000130c00720c */ /* 0x044fe40003f85270 */
[----:B---3--:R-:W-:-:S05]  /*0360*/  ISETP.NE.AND P3, PT, R12, R21, PT ;  /* 0x000000150c00720c */ /* 0x008fca0003f65270 */
[----:B------:R-:W1:Y:S01]  /*0370*/  @!P6 LDS R15, [R10+-0x4] ;  /* 0xfffffc000a0fe984 */ /* 0x000e620000000800 */
[----:B----4-:R-:W-:-:S03]  /*0380*/  ISETP.NE.AND P1, PT, R12, R23, PT ;  /* 0x000000170c00720c */ /* 0x010fc60003f25270 */
[----:B------:R-:W2:Y:S01]  /*0390*/  @!P5 LDS R14, [R7+-0x4] ;  /* 0xfffffc00070ed984 */ /* 0x000ea20000000800 */
[----:B-----5:R-:W-:-:S03]  /*03a0*/  ISETP.NE.AND P0, PT, R12, R25, PT ;  /* 0x000000190c00720c */ /* 0x020fc60003f05270 */
[----:B------:R-:W3:Y:S04]  /*03b0*/  @!P4 LDS R16, [R11+-0x4] ;  /* 0xfffffc000b10c984 */ /* 0x000ee80000000800 */
[----:B------:R-:W4:Y:S04]  /*03c0*/  @!P3 LDS R18, [R11] ;  /* 0x000000000b12b984 */ /* 0x000f280000000800 */
[----:B------:R-:W-:Y:S04]  /*03d0*/  @!P1 LDS R20, [R7+0x4] ;  /* 0x0000040007149984 */ /* 0x000fe80000000800 */
[----:B------:R-:W-:Y:S01]  /*03e0*/  @!P0 LDS R22, [R10+0x4] ;  /* 0x000004000a168984 */ /* 0x000fe20000000800 */
[----:B0-----:R-:W-:Y:S01]  /*03f0*/  ISETP.NE.AND P2, PT, R12, R13, PT ;  /* 0x0000000d0c00720c */ /* 0x001fe20003f45270 */
[----:B------:R-:W-:Y:S01]  /*0400*/  IMAD.MOV.U32 R13, RZ, RZ, R4 ;  /* 0x000000ffff0d7224 */ /* 0x000fe200078e0004 */
[----:B-1----:R-:W-:-:S02]  /*0410*/  @!P6 VIMNMX R13, PT, PT, R4, R15, PT ;  /* 0x0000000f040de248 */ /* 0x002fc40003fe0100 */
[----:B------:R-:W-:-:S09]  /*0420*/  ISETP.NE.AND P6, PT, R12, R27, PT ;  /* 0x0000001b0c00720c */ /* 0x000fd20003fc5270 */
[----:B------:R-:W0:Y:S01]  /*0430*/  @!P2 LDS R12, [R11+0x4] ;  /* 0x000004000b0ca984 */ /* 0x000e220000000800 */
[----:B--2---:R-:W-:-:S04]  /*0440*/  @!P5 VIMNMX R13, PT, PT, R13, R14, PT ;  /* 0x0000000e0d0dd248 */ /* 0x004fc80003fe0100 */
[----:B---3--:R-:W-:-:S04]  /*0450*/  @!P4 VIMNMX R13, PT, PT, R13, R16, PT ;  /* 0x000000100d0dc248 */ /* 0x008fc80003fe0100 */
[----:B----4-:R-:W-:Y:S01]  /*0460*/  @!P3 VIMNMX R13, PT, PT, R13, R18, PT ;  /* 0x000000120d0db248 */ /* 0x010fe20003fe0100 */
[----:B------:R-:W1:Y:S03]  /*0470*/  @!P6 LDS R24, [R10] ;  /* 0x000000000a18e984 */ /* 0x000e660000000800 */
[----:B0-----:R-:W-:-:S04]  /*0480*/  @!P2 VIMNMX R13, PT, PT, R13, R12, PT ;  /* 0x0000000c0d0da248 */ /* 0x001fc80003fe0100 */
[----:B------:R-:W-:-:S04]  /*0490*/  @!P1 VIMNMX R13, PT, PT, R13, R20, PT ;  /* 0x000000140d0d9248 */ /* 0x000fc80003fe0100 */
[----:B------:R-:W-:-:S04]  /*04a0*/  @!P0 VIMNMX R13, PT, PT, R13, R22, PT ;  /* 0x000000160d0d8248 */ /* 0x000fc80003fe0100 */
[----:B-1----:R-:W-:Y:S01]  /*04b0*/  @!P6 VIMNMX R13, PT, PT, R13, R24, PT ;  /* 0x000000180d0de248 */ /* 0x002fe20003fe0100 */
[----:B------:R-:W-:Y:S03]  /*04c0*/  BAR.SYNC.DEFER_BLOCKING 0x0 ;  /* 0x0000000000007b1d */ /* 0x000fe60000010000 */
[----:B------:R-:W-:-:S13]  /*04d0*/  ISETP.GE.AND P0, PT, R13, R4, PT ;  /* 0x000000040d00720c */ /* 0x000fda0003f06270 */
[----:B------:R-:W-:Y:S05]  /*04e0*/  @P0 BRA `(.L_x_2) ;  /* 0x00000000001c0947 */ /* 0x000fea0003800000 */
[----:B------:R-:W0:Y:S01]  /*04f0*/  S2UR UR5, SR_CgaCtaId ;  /* 0x00000000000579c3 */ /* 0x000e220000008800 */
[----:B------:R-:W-:Y:S01]  /*0500*/  UMOV UR4, 0x400 ;  /* 0x0000040000047882 */ /* 0x000fe20000000000 */
[----:B------:R-:W-:Y:S01]  /*0510*/  IMAD.MOV.U32 R12, RZ, RZ, 0x1 ;  /* 0x00000001ff0c7424 */ /* 0x000fe200078e00ff */
[----:B------:R1:W-:Y:S01]  /*0520*/  ATOMS.MIN.S32 RZ, [R7], R13 ;  /* 0x0000000d07ff738c */ /* 0x0003e20000800200 */
[----:B0-----:R-:W-:-:S06]  /*0530*/  ULEA UR4, UR5, UR4, 0x18 ;  /* 0x0000000405047291 */ /* 0x001fcc000f8ec0ff */
[----:B------:R-:W-:-:S05]  /*0540*/  IMAD.U32 R5, RZ, RZ, UR4 ;  /* 0x00000004ff057e24 */ /* 0x000fca000f8e00ff */
[----:B------:R1:W-:Y:S02]  /*0550*/  STS [R5+0x800], R12 ;  /* 0x0008000c05007388 */ /* 0x0003e40000000800 */
.L_x_2:
[----:B------:R-:W-:Y:S05]  /*0560*/  BSYNC.RECONVERGENT B0 ;  /* 0x0000000000007941 */ /* 0x000fea0003800200 */
.L_x_1:
[----:B------:R-:W-:Y:S06]  /*0570*/  BAR.SYNC.DEFER_BLOCKING 0x0 ;  /* 0x0000000000007b1d */ /* 0x000fec0000010000 */
[----:B-1----:R-:W0:Y:S02]  /*0580*/  LDS R12, [R5+0x800] ;  /* 0x00080000050c7984 */ /* 0x002e240000000800 */
[----:B0-----:R-:W-:-:S13]  /*0590*/  ISETP.NE.AND P0, PT, R12, 0x1, PT ;  /* 0x000000010c00780c */ /* 0x001fda0003f05270 */
[----:B------:R-:W-:Y:S05]  /*05a0*/  @P0 BRA `(.L_x_3) ;  /* 0xfffffffc002c0947 */ /* 0x000fea000383ffff */
.L_x_0:
[----:B------:R-:W1:Y:S02]  /*05b0*/  LDCU.64 UR4, c[0x0][0x390] ;  /* 0x00007200ff0477ac */ /* 0x000e640008000a00 */
[----:B-1----:R-:W-:-:S04]  /*05c0*/  ISETP.GE.AND P0, PT, R3, UR5, PT ;  /* 0x0000000503007c0c */ /* 0x002fc8000bf06270 */
[----:B------:R-:W-:-:S13]  /*05d0*/  ISETP.GE.OR P0, PT, R2, UR4, P0 ;  /* 0x0000000402007c0c */ /* 0x000fda0008706670 */
[----:B------:R-:W-:Y:S05]  /*05e0*/  @P0 EXIT ;  /* 0x000000000000094d */ /* 0x000fea0003800000 */
[----:B------:R-:W1:Y:S01]  /*05f0*/  LDS R5, [R6] ;  /* 0x0000000006057984 */ /* 0x000e620000000800 */
[----:B------:R-:W2:Y:S02]  /*0600*/  LDC.64 R2, c[0x0][0x388] ;  /* 0x0000e200ff027b82 */ /* 0x000ea40000000a00 */
[----:B--2---:R-:W-:-:S05]  /*0610*/  IMAD.WIDE R2, R0, 0x4, R2 ;  /* 0x0000000400027825 */ /* 0x004fca00078e0202 */
[----:B-1----:R-:W-:Y:S01]  /*0620*/  STG.E desc[UR8][R2.64], R5 ;  /* 0x0000000502007986 */ /* 0x002fe2000c101908 */
[----:B------:R-:W-:Y:S05]  /*0630*/  EXIT ;  /* 0x000000000000794d */ /* 0x000fea0003800000 */
.L_x_4:
[----:B------:R-:W-:-:S00]  /*0640*/  BRA `(.L_x_4) ;  /* 0xfffffffc00fc7947 */ /* 0x000fc0000383ffff */
[----:B------:R-:W-:-:S00]  /*0650*/  NOP ;  /* 0x0000000000007918 */ /* 0x000fc00000000000 */
        /* <DEDUP_REMOVED lines=10> */
.L_x_5:


//--------------------- .nv.shared._Z8localCCLPKdPiii --------------------------
	.section	.nv.shared._Z8localCCLPKdPiii,"aw",@nobits
	.sectionflags	@""
	.align	4
.nv.shared._Z8localCCLPKdPiii:
	.zero		3076


//--------------------- .nv.shared.reserved.0     --------------------------
	.section	.nv.shared.reserved.0,"aw",@nobits
	.weak		__nv_reservedSMEM_offset_0_alias
	.size		__nv_reservedSMEM_offset_0_alias, 0, 64
	.other		__nv_reservedSMEM_offset_0_alias,@"STO_CUDA_RESERVED_SHARED STV_DEFAULT"
__nv_reservedSMEM_offset_0_alias:
	.zero		0
	.zero		64


//--------------------- .nv.constant0._Z8localCCLPKdPiii --------------------------
	.section	.nv.constant0._Z8localCCLPKdPiii,"a",@progbits
	.sectionflags	@""
	.align	4
.nv.constant0._Z8localCCLPKdPiii:
	.zero		920


//--------------------- SYMBOLS --------------------------

	.type		.nv.reservedSmem.offset0,@object
	.size		.nv.reservedSmem.offset0,0x4
	.type		.nv.reservedSmem.cap,@object
	.size		.nv.reservedSmem.cap,0x4
